//
// Generated by NVIDIA NVVM Compiler
//
// Compiler Build ID: CL-36424714
// Cuda compilation tools, release 13.0, V13.0.88
// Based on NVVM 20.0.0
//

.version 9.0
.target sm_100
.address_size 64

	// .globl	_Z14vectorSubtractPKfS0_Pfi

.visible .entry _Z14vectorSubtractPKfS0_Pfi(
	.param .u64 .ptr .align 1 _Z14vectorSubtractPKfS0_Pfi_param_0,
	.param .u64 .ptr .align 1 _Z14vectorSubtractPKfS0_Pfi_param_1,
	.param .u64 .ptr .align 1 _Z14vectorSubtractPKfS0_Pfi_param_2,
	.param .u32 _Z14vectorSubtractPKfS0_Pfi_param_3
)
{
	.reg .pred 	%p<2>;
	.reg .b32 	%r<6>;
	.reg .b32 	%f<4>;
	.reg .b64 	%rd<11>;

	ld.param.u64 	%rd1, [_Z14vectorSubtractPKfS0_Pfi_param_0];
	ld.param.u64 	%rd2, [_Z14vectorSubtractPKfS0_Pfi_param_1];
	ld.param.u64 	%rd3, [_Z14vectorSubtractPKfS0_Pfi_param_2];
	ld.param.u32 	%r2, [_Z14vectorSubtractPKfS0_Pfi_param_3];
	mov.u32 	%r3, %ctaid.x;
	mov.u32 	%r4, %ntid.x;
	mov.u32 	%r5, %tid.x;
	mad.lo.s32 	%r1, %r3, %r4, %r5;
	setp.ge.s32 	%p1, %r1, %r2;
	@%p1 bra 	$L__BB0_2;
	cvta.to.global.u64 	%rd4, %rd1;
	cvta.to.global.u64 	%rd5, %rd2;
	cvta.to.global.u64 	%rd6, %rd3;
	mul.wide.s32 	%rd7, %r1, 4;
	add.s64 	%rd8, %rd4, %rd7;
	ld.global.f32 	%f1, [%rd8];
	add.s64 	%rd9, %rd5, %rd7;
	ld.global.f32 	%f2, [%rd9];
	sub.f32 	%f3, %f1, %f2;
	add.s64 	%rd10, %rd6, %rd7;
	st.global.f32 	[%rd10], %f3;
$L__BB0_2:
	ret;

}
	// .globl	_Z14vectorMultiplyPKfS0_Pfi
.visible .entry _Z14vectorMultiplyPKfS0_Pfi(
	.param .u64 .ptr .align 1 _Z14vectorMultiplyPKfS0_Pfi_param_0,
	.param .u64 .ptr .align 1 _Z14vectorMultiplyPKfS0_Pfi_param_1,
	.param .u64 .ptr .align 1 _Z14vectorMultiplyPKfS0_Pfi_param_2,
	.param .u32 _Z14vectorMultiplyPKfS0_Pfi_param_3
)
{
	.reg .pred 	%p<2>;
	.reg .b32 	%r<6>;
	.reg .b32 	%f<4>;
	.reg .b64 	%rd<11>;

	ld.param.u64 	%rd1, [_Z14vectorMultiplyPKfS0_Pfi_param_0];
	ld.param.u64 	%rd2, [_Z14vectorMultiplyPKfS0_Pfi_param_1];
	ld.param.u64 	%rd3, [_Z14vectorMultiplyPKfS0_Pfi_param_2];
	ld.param.u32 	%r2, [_Z14vectorMultiplyPKfS0_Pfi_param_3];
	mov.u32 	%r3, %ctaid.x;
	mov.u32 	%r4, %ntid.x;
	mov.u32 	%r5, %tid.x;
	mad.lo.s32 	%r1, %r3, %r4, %r5;
	setp.ge.s32 	%p1, %r1, %r2;
	@%p1 bra 	$L__BB1_2;
	cvta.to.global.u64 	%rd4, %rd1;
	cvta.to.global.u64 	%rd5, %rd2;
	cvta.to.global.u64 	%rd6, %rd3;
	mul.wide.s32 	%rd7, %r1, 4;
	add.s64 	%rd8, %rd4, %rd7;
	ld.global.f32 	%f1, [%rd8];
	add.s64 	%rd9, %rd5, %rd7;
	ld.global.f32 	%f2, [%rd9];
	mul.f32 	%f3, %f1, %f2;
	add.s64 	%rd10, %rd6, %rd7;
	st.global.f32 	[%rd10], %f3;
$L__BB1_2:
	ret;

}
	// .globl	_Z11vectorScalePKfPfif
.visible .entry _Z11vectorScalePKfPfif(
	.param .u64 .ptr .align 1 _Z11vectorScalePKfPfif_param_0,
	.param .u64 .ptr .align 1 _Z11vectorScalePKfPfif_param_1,
	.param .u32 _Z11vectorScalePKfPfif_param_2,
	.param .f32 _Z11vectorScalePKfPfif_param_3
)
{
	.reg .pred 	%p<2>;
	.reg .b32 	%r<6>;
	.reg .b32 	%f<4>;
	.reg .b64 	%rd<8>;

	ld.param.u64 	%rd1, [_Z11vectorScalePKfPfif_param_0];
	ld.param.u64 	%rd2, [_Z11vectorScalePKfPfif_param_1];
	ld.param.u32 	%r2, [_Z11vectorScalePKfPfif_param_2];
	ld.param.f32 	%f1, [_Z11vectorScalePKfPfif_param_3];
	mov.u32 	%r3, %ctaid.x;
	mov.u32 	%r4, %ntid.x;
	mov.u32 	%r5, %tid.x;
	mad.lo.s32 	%r1, %r3, %r4, %r5;
	setp.ge.s32 	%p1, %r1, %r2;
	@%p1 bra 	$L__BB2_2;
	cvta.to.global.u64 	%rd3, %rd1;
	cvta.to.global.u64 	%rd4, %rd2;
	mul.wide.s32 	%rd5, %r1, 4;
	add.s64 	%rd6, %rd3, %rd5;
	ld.global.f32 	%f2, [%rd6];
	mul.f32 	%f3, %f1, %f2;
	add.s64 	%rd7, %rd4, %rd5;
	st.global.f32 	[%rd7], %f3;
$L__BB2_2:
	ret;

}
	// .globl	_Z5saxpyPKfS0_Pfiff
.visible .entry _Z5saxpyPKfS0_Pfiff(
	.param .u64 .ptr .align 1 _Z5saxpyPKfS0_Pfiff_param_0,
	.param .u64 .ptr .align 1 _Z5saxpyPKfS0_Pfiff_param_1,
	.param .u64 .ptr .align 1 _Z5saxpyPKfS0_Pfiff_param_2,
	.param .u32 _Z5saxpyPKfS0_Pfiff_param_3,
	.param .f32 _Z5saxpyPKfS0_Pfiff_param_4,
	.param .f32 _Z5saxpyPKfS0_Pfiff_param_5
)
{
	.reg .pred 	%p<2>;
	.reg .b32 	%r<6>;
	.reg .b32 	%f<7>;
	.reg .b64 	%rd<11>;

	ld.param.u64 	%rd1, [_Z5saxpyPKfS0_Pfiff_param_0];
	ld.param.u64 	%rd2, [_Z5saxpyPKfS0_Pfiff_param_1];
	ld.param.u64 	%rd3, [_Z5saxpyPKfS0_Pfiff_param_2];
	ld.param.u32 	%r2, [_Z5saxpyPKfS0_Pfiff_param_3];
	ld.param.f32 	%f1, [_Z5saxpyPKfS0_Pfiff_param_4];
	ld.param.f32 	%f2, [_Z5saxpyPKfS0_Pfiff_param_5];
	mov.u32 	%r3, %ctaid.x;
	mov.u32 	%r4, %ntid.x;
	mov.u32 	%r5, %tid.x;
	mad.lo.s32 	%r1, %r3, %r4, %r5;
	setp.ge.s32 	%p1, %r1, %r2;
	@%p1 bra 	$L__BB3_2;
	cvta.to.global.u64 	%rd4, %rd1;
	cvta.to.global.u64 	%rd5, %rd2;
	cvta.to.global.u64 	%rd6, %rd3;
	mul.wide.s32 	%rd7, %r1, 4;
	add.s64 	%rd8, %rd4, %rd7;
	ld.global.f32 	%f3, [%rd8];
	add.s64 	%rd9, %rd5, %rd7;
	ld.global.f32 	%f4, [%rd9];
	mul.f32 	%f5, %f2, %f4;
	fma.rn.f32 	%f6, %f1, %f3, %f5;
	add.s64 	%rd10, %rd6, %rd7;
	st.global.f32 	[%rd10], %f6;
$L__BB3_2:
	ret;

}
	// .globl	_Z19vectorAddGridStridePKfS0_Pfi
.visible .entry _Z19vectorAddGridStridePKfS0_Pfi(
	.param .u64 .ptr .align 1 _Z19vectorAddGridStridePKfS0_Pfi_param_0,
	.param .u64 .ptr .align 1 _Z19vectorAddGridStridePKfS0_Pfi_param_1,
	.param .u64 .ptr .align 1 _Z19vectorAddGridStridePKfS0_Pfi_param_2,
	.param .u32 _Z19vectorAddGridStridePKfS0_Pfi_param_3
)
{
	.reg .pred 	%p<7>;
	.reg .b32 	%r<31>;
	.reg .b32 	%f<16>;
	.reg .b64 	%rd<25>;

	ld.param.u64 	%rd4, [_Z19vectorAddGridStridePKfS0_Pfi_param_0];
	ld.param.u64 	%rd5, [_Z19vectorAddGridStridePKfS0_Pfi_param_1];
	ld.param.u64 	%rd6, [_Z19vectorAddGridStridePKfS0_Pfi_param_2];
	ld.param.u32 	%r12, [_Z19vectorAddGridStridePKfS0_Pfi_param_3];
	cvta.to.global.u64 	%rd1, %rd6;
	cvta.to.global.u64 	%rd2, %rd5;
	cvta.to.global.u64 	%rd3, %rd4;
	mov.u32 	%r13, %ctaid.x;
	mov.u32 	%r14, %ntid.x;
	mov.u32 	%r15, %tid.x;
	mad.lo.s32 	%r29, %r13, %r14, %r15;
	mov.u32 	%r16, %nctaid.x;
	mul.lo.s32 	%r2, %r16, %r14;
	setp.ge.s32 	%p1, %r29, %r12;
	@%p1 bra 	$L__BB4_7;
	add.s32 	%r17, %r29, %r2;
	max.s32 	%r18, %r12, %r17;
	setp.lt.s32 	%p2, %r17, %r12;
	selp.u32 	%r19, 1, 0, %p2;
	add.s32 	%r20, %r17, %r19;
	sub.s32 	%r21, %r18, %r20;
	div.u32 	%r22, %r21, %r2;
	add.s32 	%r3, %r22, %r19;
	and.b32  	%r23, %r3, 3;
	setp.eq.s32 	%p3, %r23, 3;
	@%p3 bra 	$L__BB4_4;
	add.s32 	%r24, %r3, 1;
	and.b32  	%r25, %r24, 3;
	neg.s32 	%r27, %r25;
$L__BB4_3:
	.pragma "nounroll";
	mul.wide.s32 	%rd7, %r29, 4;
	add.s64 	%rd8, %rd1, %rd7;
	add.s64 	%rd9, %rd2, %rd7;
	add.s64 	%rd10, %rd3, %rd7;
	ld.global.f32 	%f1, [%rd10];
	ld.global.f32 	%f2, [%rd9];
	add.f32 	%f3, %f1, %f2;
	st.global.f32 	[%rd8], %f3;
	add.s32 	%r29, %r29, %r2;
	add.s32 	%r27, %r27, 1;
	setp.ne.s32 	%p4, %r27, 0;
	@%p4 bra 	$L__BB4_3;
$L__BB4_4:
	setp.lt.u32 	%p5, %r3, 3;
	@%p5 bra 	$L__BB4_7;
	mul.wide.s32 	%rd15, %r2, 4;
	shl.b32 	%r26, %r2, 2;
$L__BB4_6:
	mul.wide.s32 	%rd11, %r29, 4;
	add.s64 	%rd12, %rd3, %rd11;
	ld.global.f32 	%f4, [%rd12];
	add.s64 	%rd13, %rd2, %rd11;
	ld.global.f32 	%f5, [%rd13];
	add.f32 	%f6, %f4, %f5;
	add.s64 	%rd14, %rd1, %rd11;
	st.global.f32 	[%rd14], %f6;
	add.s64 	%rd16, %rd12, %rd15;
	ld.global.f32 	%f7, [%rd16];
	add.s64 	%rd17, %rd13, %rd15;
	ld.global.f32 	%f8, [%rd17];
	add.f32 	%f9, %f7, %f8;
	add.s64 	%rd18, %rd14, %rd15;
	st.global.f32 	[%rd18], %f9;
	add.s64 	%rd19, %rd16, %rd15;
	ld.global.f32 	%f10, [%rd19];
	add.s64 	%rd20, %rd17, %rd15;
	ld.global.f32 	%f11, [%rd20];
	add.f32 	%f12, %f10, %f11;
	add.s64 	%rd21, %rd18, %rd15;
	st.global.f32 	[%rd21], %f12;
	add.s64 	%rd22, %rd19, %rd15;
	ld.global.f32 	%f13, [%rd22];
	add.s64 	%rd23, %rd20, %rd15;
	ld.global.f32 	%f14, [%rd23];
	add.f32 	%f15, %f13, %f14;
	add.s64 	%rd24, %rd21, %rd15;
	st.global.f32 	[%rd24], %f15;
	add.s32 	%r29, %r26, %r29;
	setp.lt.s32 	%p6, %r29, %r12;
	@%p6 bra 	$L__BB4_6;
$L__BB4_7:
	ret;

}


// ===== COMPILED SASS (sm_100) =====

	.target	sm_100

	.elftype	@"ET_EXEC"


//--------------------- .note.nv.tkinfo           --------------------------
	.section	.note.nv.tkinfo,"",@"SHT_NOTE"
	.sectionflags	@"SHF_NOTE_NV_TKINFO"
	.tkinfo
        /*0018*/ 	.word	0x00000002
        /*0030*/ 	.string	""
        /*0030*/ 	.string	"ptxas"
        /*0030*/ 	.string	"Cuda compilation tools, release 13.0, V13.0.88"
        /*0030*/ 	.string	"Build cuda_13.0.r13.0/compiler.36424714_0"
        /*0030*/ 	.string	"-arch sm_100 -m 64 "



//--------------------- .note.nv.cuinfo           --------------------------
	.section	.note.nv.cuinfo,"",@"SHT_NOTE"
	.sectionflags	@"SHF_NOTE_NV_CUINFO"
        /*0018*/ 	.short	0x0002
        /*001a*/ 	.short	0x0064
        /*001c*/ 	.short	0x0082
	.zero		2


//--------------------- .nv.info                  --------------------------
	.section	.nv.info,"",@"SHT_CUDA_INFO"
	.align	4


	//----- nvinfo : EIATTR_REGCOUNT
	.align		4
        /*0000*/ 	.byte	0x04, 0x2f
        /*0002*/ 	.short	(.L_1 - .L_0)
	.align		4
.L_0:
        /*0004*/ 	.word	index@(_Z14vectorSubtractPKfS0_Pfi)
        /*0008*/ 	.word	0x0000000c


	//----- nvinfo : EIATTR_FRAME_SIZE
	.align		4
.L_1:
        /*000c*/ 	.byte	0x04, 0x11
        /*000e*/ 	.short	(.L_3 - .L_2)
	.align		4
.L_2:
        /*0010*/ 	.word	index@(_Z14vectorSubtractPKfS0_Pfi)
        /*0014*/ 	.word	0x00000000


	//----- nvinfo : EIATTR_REGCOUNT
	.align		4
.L_3:
        /*0018*/ 	.byte	0x04, 0x2f
        /*001a*/ 	.short	(.L_5 - .L_4)
	.align		4
.L_4:
        /*001c*/ 	.word	index@(_Z14vectorMultiplyPKfS0_Pfi)
        /*0020*/ 	.word	0x0000000c


	//----- nvinfo : EIATTR_FRAME_SIZE
	.align		4
.L_5:
        /*0024*/ 	.byte	0x04, 0x11
        /*0026*/ 	.short	(.L_7 - .L_6)
	.align		4
.L_6:
        /*0028*/ 	.word	index@(_Z14vectorMultiplyPKfS0_Pfi)
        /*002c*/ 	.word	0x00000000


	//----- nvinfo : EIATTR_REGCOUNT
	.align		4
.L_7:
        /*0030*/ 	.byte	0x04, 0x2f
        /*0032*/ 	.short	(.L_9 - .L_8)
	.align		4
.L_8:
        /*0034*/ 	.word	index@(_Z11vectorScalePKfPfif)
        /*0038*/ 	.word	0x0000000a


	//----- nvinfo : EIATTR_FRAME_SIZE
	.align		4
.L_9:
        /*003c*/ 	.byte	0x04, 0x11
        /*003e*/ 	.short	(.L_11 - .L_10)
	.align		4
.L_10:
        /*0040*/ 	.word	index@(_Z11vectorScalePKfPfif)
        /*0044*/ 	.word	0x00000000


	//----- nvinfo : EIATTR_REGCOUNT
	.align		4
.L_11:
        /*0048*/ 	.byte	0x04, 0x2f
        /*004a*/ 	.short	(.L_13 - .L_12)
	.align		4
.L_12:
        /*004c*/ 	.word	index@(_Z5saxpyPKfS0_Pfiff)
        /*0050*/ 	.word	0x0000000e


	//----- nvinfo : EIATTR_FRAME_SIZE
	.align		4
.L_13:
        /*0054*/ 	.byte	0x04, 0x11
        /*0056*/ 	.short	(.L_15 - .L_14)
	.align		4
.L_14:
        /*0058*/ 	.word	index@(_Z5saxpyPKfS0_Pfiff)
        /*005c*/ 	.word	0x00000000


	//----- nvinfo : EIATTR_REGCOUNT
	.align		4
.L_15:
        /*0060*/ 	.byte	0x04, 0x2f
        /*0062*/ 	.short	(.L_17 - .L_16)
	.align		4
.L_16:
        /*0064*/ 	.word	index@(_Z19vectorAddGridStridePKfS0_Pfi)
        /*0068*/ 	.word	0x0000001a


	//----- nvinfo : EIATTR_FRAME_SIZE
	.align		4
.L_17:
        /*006c*/ 	.byte	0x04, 0x11
        /*006e*/ 	.short	(.L_19 - .L_18)
	.align		4
.L_18:
        /*0070*/ 	.word	index@(_Z19vectorAddGridStridePKfS0_Pfi)
        /*0074*/ 	.word	0x00000000


	//----- nvinfo : EIATTR_MIN_STACK_SIZE
	.align		4
.L_19:
        /*0078*/ 	.byte	0x04, 0x12
        /*007a*/ 	.short	(.L_21 - .L_20)
	.align		4
.L_20:
        /*007c*/ 	.word	index@(_Z19vectorAddGridStridePKfS0_Pfi)
        /*0080*/ 	.word	0x00000000


	//----- nvinfo : EIATTR_MIN_STACK_SIZE
	.align		4
.L_21:
        /*0084*/ 	.byte	0x04, 0x12
        /*0086*/ 	.short	(.L_23 - .L_22)
	.align		4
.L_22:
        /*0088*/ 	.word	index@(_Z5saxpyPKfS0_Pfiff)
        /*008c*/ 	.word	0x00000000


	//----- nvinfo : EIATTR_MIN_STACK_SIZE
	.align		4
.L_23:
        /*0090*/ 	.byte	0x04, 0x12
        /*0092*/ 	.short	(.L_25 - .L_24)
	.align		4
.L_24:
        /*0094*/ 	.word	index@(_Z11vectorScalePKfPfif)
        /*0098*/ 	.word	0x00000000


	//----- nvinfo : EIATTR_MIN_STACK_SIZE
	.align		4
.L_25:
        /*009c*/ 	.byte	0x04, 0x12
        /*009e*/ 	.short	(.L_27 - .L_26)
	.align		4
.L_26:
        /*00a0*/ 	.word	index@(_Z14vectorMultiplyPKfS0_Pfi)
        /*00a4*/ 	.word	0x00000000


	//----- nvinfo : EIATTR_MIN_STACK_SIZE
	.align		4
.L_27:
        /*00a8*/ 	.byte	0x04, 0x12
        /*00aa*/ 	.short	(.L_29 - .L_28)
	.align		4
.L_28:
        /*00ac*/ 	.word	index@(_Z14vectorSubtractPKfS0_Pfi)
        /*00b0*/ 	.word	0x00000000
.L_29:


//--------------------- .nv.compat                --------------------------
	.section	.nv.compat,"",@"SHT_CUDA_COMPAT_INFO"
	.align	4
        /*0000*/ 	.byte	0x02, 0x09, 0x00, 0x00, 0x02, 0x02, 0x01, 0x00, 0x02, 0x05, 0x05, 0x00, 0x03, 0x07, 0x01, 0x01
        /*0010*/ 	.byte	0x02, 0x03, 0x00, 0x00, 0x02, 0x06, 0x01, 0x00, 0x04, 0x0b, 0x08, 0x00, 0x09, 0x00, 0x00, 0x00
        /*0020*/ 	.byte	0x00, 0x00, 0x00, 0x00


//--------------------- .nv.info._Z19vectorAddGridStridePKfS0_Pfi --------------------------
	.section	.nv.info._Z19vectorAddGridStridePKfS0_Pfi,"",@"SHT_CUDA_INFO"
	.sectionflags	@""
	.align	4


	//----- nvinfo : EIATTR_CUDA_API_VERSION
	.align		4
        /*0000*/ 	.byte	0x04, 0x37
        /*0002*/ 	.short	(.L_31 - .L_30)
.L_30:
        /*0004*/ 	.word	0x00000082


	//----- nvinfo : EIATTR_KPARAM_INFO
	.align		4
.L_31:
        /*0008*/ 	.byte	0x04, 0x17
        /*000a*/ 	.short	(.L_33 - .L_32)
.L_32:
        /*000c*/ 	.word	0x00000000
        /*0010*/ 	.short	0x0003
        /*0012*/ 	.short	0x0018
        /*0014*/ 	.byte	0x00, 0xf0, 0x11, 0x00


	//----- nvinfo : EIATTR_KPARAM_INFO
	.align		4
.L_33:
        /*0018*/ 	.byte	0x04, 0x17
        /*001a*/ 	.short	(.L_35 - .L_34)
.L_34:
        /*001c*/ 	.word	0x00000000
        /*0020*/ 	.short	0x0002
        /*0022*/ 	.short	0x0010
        /*0024*/ 	.byte	0x00, 0xf5, 0x21, 0x00


	//----- nvinfo : EIATTR_KPARAM_INFO
	.align		4
.L_35:
        /*0028*/ 	.byte	0x04, 0x17
        /*002a*/ 	.short	(.L_37 - .L_36)
.L_36:
        /*002c*/ 	.word	0x00000000
        /*0030*/ 	.short	0x0001
        /*0032*/ 	.short	0x0008
        /*0034*/ 	.byte	0x00, 0xf5, 0x21, 0x00


	//----- nvinfo : EIATTR_KPARAM_INFO
	.align		4
.L_37:
        /*0038*/ 	.byte	0x04, 0x17
        /*003a*/ 	.short	(.L_39 - .L_38)
.L_38:
        /*003c*/ 	.word	0x00000000
        /*0040*/ 	.short	0x0000
        /*0042*/ 	.short	0x0000
        /*0044*/ 	.byte	0x00, 0xf5, 0x21, 0x00


	//----- nvinfo : EIATTR_SPARSE_MMA_MASK
	.align		4
.L_39:
        /*0048*/ 	.byte	0x03, 0x50
        /*004a*/ 	.short	0x0000


	//----- nvinfo : EIATTR_MAXREG_COUNT
	.align		4
        /*004c*/ 	.byte	0x03, 0x1b
        /*004e*/ 	.short	0x00ff


	//----- nvinfo : EIATTR_MERCURY_ISA_VERSION
	.align		4
        /*0050*/ 	.byte	0x03, 0x5f
        /*0052*/ 	.short	0x0101


	//----- nvinfo : EIATTR_VRC_CTA_INIT_COUNT
	.align		4
        /*0054*/ 	.byte	0x02, 0x4a
	.zero		1
	.zero		1


	//----- nvinfo : EIATTR_EXIT_INSTR_OFFSETS
	.align		4
        /*0058*/ 	.byte	0x04, 0x1c
        /*005a*/ 	.short	(.L_41 - .L_40)


	//   ....[0]....
.L_40:
        /*005c*/ 	.word	0x00000090


	//   ....[1]....
        /*0060*/ 	.word	0x000003a0


	//   ....[2]....
        /*0064*/ 	.word	0x000005d0


	//----- nvinfo : EIATTR_CRS_STACK_SIZE
	.align		4
.L_41:
        /*0068*/ 	.byte	0x04, 0x1e
        /*006a*/ 	.short	(.L_43 - .L_42)
.L_42:
        /*006c*/ 	.word	0x00000000


	//----- nvinfo : EIATTR_CBANK_PARAM_SIZE
	.align		4
.L_43:
        /*0070*/ 	.byte	0x03, 0x19
        /*0072*/ 	.short	0x001c


	//----- nvinfo : EIATTR_PARAM_CBANK
	.align		4
        /*0074*/ 	.byte	0x04, 0x0a
        /*0076*/ 	.short	(.L_45 - .L_44)
	.align		4
.L_44:
        /*0078*/ 	.word	index@(.nv.constant0._Z19vectorAddGridStridePKfS0_Pfi)
        /*007c*/ 	.short	0x0380
        /*007e*/ 	.short	0x001c


	//----- nvinfo : EIATTR_SW_WAR
	.align		4
.L_45:
        /*0080*/ 	.byte	0x04, 0x36
        /*0082*/ 	.short	(.L_47 - .L_46)
.L_46:
        /*0084*/ 	.word	0x00000008
.L_47:


//--------------------- .nv.info._Z5saxpyPKfS0_Pfiff --------------------------
	.section	.nv.info._Z5saxpyPKfS0_Pfiff,"",@"SHT_CUDA_INFO"
	.sectionflags	@""
	.align	4


	//----- nvinfo : EIATTR_CUDA_API_VERSION
	.align		4
        /*0000*/ 	.byte	0x04, 0x37
        /*0002*/ 	.short	(.L_49 - .L_48)
.L_48:
        /*0004*/ 	.word	0x00000082


	//----- nvinfo : EIATTR_KPARAM_INFO
	.align		4
.L_49:
        /*0008*/ 	.byte	0x04, 0x17
        /*000a*/ 	.short	(.L_51 - .L_50)
.L_50:
        /*000c*/ 	.word	0x00000000
        /*0010*/ 	.short	0x0005
        /*0012*/ 	.short	0x0020
        /*0014*/ 	.byte	0x00, 0xf0, 0x11, 0x00


	//----- nvinfo : EIATTR_KPARAM_INFO
	.align		4
.L_51:
        /*0018*/ 	.byte	0x04, 0x17
        /*001a*/ 	.short	(.L_53 - .L_52)
.L_52:
        /*001c*/ 	.word	0x00000000
        /*0020*/ 	.short	0x0004
        /*0022*/ 	.short	0x001c
        /*0024*/ 	.byte	0x00, 0xf0, 0x11, 0x00


	//----- nvinfo : EIATTR_KPARAM_INFO
	.align		4
.L_53:
        /*0028*/ 	.byte	0x04, 0x17
        /*002a*/ 	.short	(.L_55 - .L_54)
.L_54:
        /*002c*/ 	.word	0x00000000
        /*0030*/ 	.short	0x0003
        /*0032*/ 	.short	0x0018
        /*0034*/ 	.byte	0x00, 0xf0, 0x11, 0x00


	//----- nvinfo : EIATTR_KPARAM_INFO
	.align		4
.L_55:
        /*0038*/ 	.byte	0x04, 0x17
        /*003a*/ 	.short	(.L_57 - .L_56)
.L_56:
        /*003c*/ 	.word	0x00000000
        /*0040*/ 	.short	0x0002
        /*0042*/ 	.short	0x0010
        /*0044*/ 	.byte	0x00, 0xf5, 0x21, 0x00


	//----- nvinfo : EIATTR_KPARAM_INFO
	.align		4
.L_57:
        /*0048*/ 	.byte	0x04, 0x17
        /*004a*/ 	.short	(.L_59 - .L_58)
.L_58:
        /*004c*/ 	.word	0x00000000
        /*0050*/ 	.short	0x0001
        /*0052*/ 	.short	0x0008
        /*0054*/ 	.byte	0x00, 0xf5, 0x21, 0x00


	//----- nvinfo : EIATTR_KPARAM_INFO
	.align		4
.L_59:
        /*0058*/ 	.byte	0x04, 0x17
        /*005a*/ 	.short	(.L_61 - .L_60)
.L_60:
        /*005c*/ 	.word	0x00000000
        /*0060*/ 	.short	0x0000
        /*0062*/ 	.short	0x0000
        /*0064*/ 	.byte	0x00, 0xf5, 0x21, 0x00


	//----- nvinfo : EIATTR_SPARSE_MMA_MASK
	.align		4
.L_61:
        /*0068*/ 	.byte	0x03, 0x50
        /*006a*/ 	.short	0x0000


	//----- nvinfo : EIATTR_MAXREG_COUNT
	.align		4
        /*006c*/ 	.byte	0x03, 0x1b
        /*006e*/ 	.short	0x00ff


	//----- nvinfo : EIATTR_MERCURY_ISA_VERSION
	.align		4
        /*0070*/ 	.byte	0x03, 0x5f
        /*0072*/ 	.short	0x0101


	//----- nvinfo : EIATTR_VRC_CTA_INIT_COUNT
	.align		4
        /*0074*/ 	.byte	0x02, 0x4a
	.zero		1
	.zero		1


	//----- nvinfo : EIATTR_EXIT_INSTR_OFFSETS
	.align		4
        /*0078*/ 	.byte	0x04, 0x1c
        /*007a*/ 	.short	(.L_63 - .L_62)


	//   ....[0]....
.L_62:
        /*007c*/ 	.word	0x00000070


	//   ....[1]....
        /*0080*/ 	.word	0x00000160


	//----- nvinfo : EIATTR_CBANK_PARAM_SIZE
	.align		4
.L_63:
        /*0084*/ 	.byte	0x03, 0x19
        /*0086*/ 	.short	0x0024


	//----- nvinfo : EIATTR_PARAM_CBANK
	.align		4
        /*0088*/ 	.byte	0x04, 0x0a
        /*008a*/ 	.short	(.L_65 - .L_64)
	.align		4
.L_64:
        /*008c*/ 	.word	index@(.nv.constant0._Z5saxpyPKfS0_Pfiff)
        /*0090*/ 	.short	0x0380
        /*0092*/ 	.short	0x0024


	//----- nvinfo : EIATTR_SW_WAR
	.align		4
.L_65:
        /*0094*/ 	.byte	0x04, 0x36
        /*0096*/ 	.short	(.L_67 - .L_66)
.L_66:
        /*0098*/ 	.word	0x00000008
.L_67:


//--------------------- .nv.info._Z11vectorScalePKfPfif --------------------------
	.section	.nv.info._Z11vectorScalePKfPfif,"",@"SHT_CUDA_INFO"
	.sectionflags	@""
	.align	4


	//----- nvinfo : EIATTR_CUDA_API_VERSION
	.align		4
        /*0000*/ 	.byte	0x04, 0x37
        /*0002*/ 	.short	(.L_69 - .L_68)
.L_68:
        /*0004*/ 	.word	0x00000082


	//----- nvinfo : EIATTR_KPARAM_INFO
	.align		4
.L_69:
        /*0008*/ 	.byte	0x04, 0x17
        /*000a*/ 	.short	(.L_71 - .L_70)
.L_70:
        /*000c*/ 	.word	0x00000000
        /*0010*/ 	.short	0x0003
        /*0012*/ 	.short	0x0014
        /*0014*/ 	.byte	0x00, 0xf0, 0x11, 0x00


	//----- nvinfo : EIATTR_KPARAM_INFO
	.align		4
.L_71:
        /*0018*/ 	.byte	0x04, 0x17
        /*001a*/ 	.short	(.L_73 - .L_72)
.L_72:
        /*001c*/ 	.word	0x00000000
        /*0020*/ 	.short	0x0002
        /*0022*/ 	.short	0x0010
        /*0024*/ 	.byte	0x00, 0xf0, 0x11, 0x00


	//----- nvinfo : EIATTR_KPARAM_INFO
	.align		4
.L_73:
        /*0028*/ 	.byte	0x04, 0x17
        /*002a*/ 	.short	(.L_75 - .L_74)
.L_74:
        /*002c*/ 	.word	0x00000000
        /*0030*/ 	.short	0x0001
        /*0032*/ 	.short	0x0008
        /*0034*/ 	.byte	0x00, 0xf5, 0x21, 0x00


	//----- nvinfo : EIATTR_KPARAM_INFO
	.align		4
.L_75:
        /*0038*/ 	.byte	0x04, 0x17
        /*003a*/ 	.short	(.L_77 - .L_76)
.L_76:
        /*003c*/ 	.word	0x00000000
        /*0040*/ 	.short	0x0000
        /*0042*/ 	.short	0x0000
        /*0044*/ 	.byte	0x00, 0xf5, 0x21, 0x00


	//----- nvinfo : EIATTR_SPARSE_MMA_MASK
	.align		4
.L_77:
        /*0048*/ 	.byte	0x03, 0x50
        /*004a*/ 	.short	0x0000


	//----- nvinfo : EIATTR_MAXREG_COUNT
	.align		4
        /*004c*/ 	.byte	0x03, 0x1b
        /*004e*/ 	.short	0x00ff


	//----- nvinfo : EIATTR_MERCURY_ISA_VERSION
	.align		4
        /*0050*/ 	.byte	0x03, 0x5f
        /*0052*/ 	.short	0x0101


	//----- nvinfo : EIATTR_VRC_CTA_INIT_COUNT
	.align		4
        /*0054*/ 	.byte	0x02, 0x4a
	.zero		1
	.zero		1


	//----- nvinfo : EIATTR_EXIT_INSTR_OFFSETS
	.align		4
        /*0058*/ 	.byte	0x04, 0x1c
        /*005a*/ 	.short	(.L_79 - .L_78)


	//   ....[0]....
.L_78:
        /*005c*/ 	.word	0x00000070


	//   ....[1]....
        /*0060*/ 	.word	0x00000110


	//----- nvinfo : EIATTR_CBANK_PARAM_SIZE
	.align		4
.L_79:
        /*0064*/ 	.byte	0x03, 0x19
        /*0066*/ 	.short	0x0018


	//----- nvinfo : EIATTR_PARAM_CBANK
	.align		4
        /*0068*/ 	.byte	0x04, 0x0a
        /*006a*/ 	.short	(.L_81 - .L_80)
	.align		4
.L_80:
        /*006c*/ 	.word	index@(.nv.constant0._Z11vectorScalePKfPfif)
        /*0070*/ 	.short	0x0380
        /*0072*/ 	.short	0x0018


	//----- nvinfo : EIATTR_SW_WAR
	.align		4
.L_81:
        /*0074*/ 	.byte	0x04, 0x36
        /*0076*/ 	.short	(.L_83 - .L_82)
.L_82:
        /*0078*/ 	.word	0x00000008
.L_83:


//--------------------- .nv.info._Z14vectorMultiplyPKfS0_Pfi --------------------------
	.section	.nv.info._Z14vectorMultiplyPKfS0_Pfi,"",@"SHT_CUDA_INFO"
	.sectionflags	@""
	.align	4


	//----- nvinfo : EIATTR_CUDA_API_VERSION
	.align		4
        /*0000*/ 	.byte	0x04, 0x37
        /*0002*/ 	.short	(.L_85 - .L_84)
.L_84:
        /*0004*/ 	.word	0x00000082


	//----- nvinfo : EIATTR_KPARAM_INFO
	.align		4
.L_85:
        /*0008*/ 	.byte	0x04, 0x17
        /*000a*/ 	.short	(.L_87 - .L_86)
.L_86:
        /*000c*/ 	.word	0x00000000
        /*0010*/ 	.short	0x0003
        /*0012*/ 	.short	0x0018
        /*0014*/ 	.byte	0x00, 0xf0, 0x11, 0x00


	//----- nvinfo : EIATTR_KPARAM_INFO
	.align		4
.L_87:
        /*0018*/ 	.byte	0x04, 0x17
        /*001a*/ 	.short	(.L_89 - .L_88)
.L_88:
        /*001c*/ 	.word	0x00000000
        /*0020*/ 	.short	0x0002
        /*0022*/ 	.short	0x0010
        /*0024*/ 	.byte	0x00, 0xf5, 0x21, 0x00


	//----- nvinfo : EIATTR_KPARAM_INFO
	.align		4
.L_89:
        /*0028*/ 	.byte	0x04, 0x17
        /*002a*/ 	.short	(.L_91 - .L_90)
.L_90:
        /*002c*/ 	.word	0x00000000
        /*0030*/ 	.short	0x0001
        /*0032*/ 	.short	0x0008
        /*0034*/ 	.byte	0x00, 0xf5, 0x21, 0x00


	//----- nvinfo : EIATTR_KPARAM_INFO
	.align		4
.L_91:
        /*0038*/ 	.byte	0x04, 0x17
        /*003a*/ 	.short	(.L_93 - .L_92)
.L_92:
        /*003c*/ 	.word	0x00000000
        /*0040*/ 	.short	0x0000
        /*0042*/ 	.short	0x0000
        /*0044*/ 	.byte	0x00, 0xf5, 0x21, 0x00


	//----- nvinfo : EIATTR_SPARSE_MMA_MASK
	.align		4
.L_93:
        /*0048*/ 	.byte	0x03, 0x50
        /*004a*/ 	.short	0x0000


	//----- nvinfo : EIATTR_MAXREG_COUNT
	.align		4
        /*004c*/ 	.byte	0x03, 0x1b
        /*004e*/ 	.short	0x00ff


	//----- nvinfo : EIATTR_MERCURY_ISA_VERSION
	.align		4
        /*0050*/ 	.byte	0x03, 0x5f
        /*0052*/ 	.short	0x0101


	//----- nvinfo : EIATTR_VRC_CTA_INIT_COUNT
	.align		4
        /*0054*/ 	.byte	0x02, 0x4a
	.zero		1
	.zero		1


	//----- nvinfo : EIATTR_EXIT_INSTR_OFFSETS
	.align		4
        /*0058*/ 	.byte	0x04, 0x1c
        /*005a*/ 	.short	(.L_95 - .L_94)


	//   ....[0]....
.L_94:
        /*005c*/ 	.word	0x00000070


	//   ....[1]....
        /*0060*/ 	.word	0x00000130


	//----- nvinfo : EIATTR_CBANK_PARAM_SIZE
	.align		4
.L_95:
        /*0064*/ 	.byte	0x03, 0x19
        /*0066*/ 	.short	0x001c


	//----- nvinfo : EIATTR_PARAM_CBANK
	.align		4
        /*0068*/ 	.byte	0x04, 0x0a
        /*006a*/ 	.short	(.L_97 - .L_96)
	.align		4
.L_96:
        /*006c*/ 	.word	index@(.nv.constant0._Z14vectorMultiplyPKfS0_Pfi)
        /*0070*/ 	.short	0x0380
        /*0072*/ 	.short	0x001c


	//----- nvinfo : EIATTR_SW_WAR
	.align		4
.L_97:
        /*0074*/ 	.byte	0x04, 0x36
        /*0076*/ 	.short	(.L_99 - .L_98)
.L_98:
        /*0078*/ 	.word	0x00000008
.L_99:


//--------------------- .nv.info._Z14vectorSubtractPKfS0_Pfi --------------------------
	.section	.nv.info._Z14vectorSubtractPKfS0_Pfi,"",@"SHT_CUDA_INFO"
	.sectionflags	@""
	.align	4


	//----- nvinfo : EIATTR_CUDA_API_VERSION
	.align		4
        /*0000*/ 	.byte	0x04, 0x37
        /*0002*/ 	.short	(.L_101 - .L_100)
.L_100:
        /*0004*/ 	.word	0x00000082


	//----- nvinfo : EIATTR_KPARAM_INFO
	.align		4
.L_101:
        /*0008*/ 	.byte	0x04, 0x17
        /*000a*/ 	.short	(.L_103 - .L_102)
.L_102:
        /*000c*/ 	.word	0x00000000
        /*0010*/ 	.short	0x0003
        /*0012*/ 	.short	0x0018
        /*0014*/ 	.byte	0x00, 0xf0, 0x11, 0x00


	//----- nvinfo : EIATTR_KPARAM_INFO
	.align		4
.L_103:
        /*0018*/ 	.byte	0x04, 0x17
        /*001a*/ 	.short	(.L_105 - .L_104)
.L_104:
        /*001c*/ 	.word	0x00000000
        /*0020*/ 	.short	0x0002
        /*0022*/ 	.short	0x0010
        /*0024*/ 	.byte	0x00, 0xf5, 0x21, 0x00


	//----- nvinfo : EIATTR_KPARAM_INFO
	.align		4
.L_105:
        /*0028*/ 	.byte	0x04, 0x17
        /*002a*/ 	.short	(.L_107 - .L_106)
.L_106:
        /*002c*/ 	.word	0x00000000
        /*0030*/ 	.short	0x0001
        /*0032*/ 	.short	0x0008
        /*0034*/ 	.byte	0x00, 0xf5, 0x21, 0x00


	//----- nvinfo : EIATTR_KPARAM_INFO
	.align		4
.L_107:
        /*0038*/ 	.byte	0x04, 0x17
        /*003a*/ 	.short	(.L_109 - .L_108)
.L_108:
        /*003c*/ 	.word	0x00000000
        /*0040*/ 	.short	0x0000
        /*0042*/ 	.short	0x0000
        /*0044*/ 	.byte	0x00, 0xf5, 0x21, 0x00


	//----- nvinfo : EIATTR_SPARSE_MMA_MASK
	.align		4
.L_109:
        /*0048*/ 	.byte	0x03, 0x50
        /*004a*/ 	.short	0x0000


	//----- nvinfo : EIATTR_MAXREG_COUNT
	.align		4
        /*004c*/ 	.byte	0x03, 0x1b
        /*004e*/ 	.short	0x00ff


	//----- nvinfo : EIATTR_MERCURY_ISA_VERSION
	.align		4
        /*0050*/ 	.byte	0x03, 0x5f
        /*0052*/ 	.short	0x0101


	//----- nvinfo : EIATTR_VRC_CTA_INIT_COUNT
	.align		4
        /*0054*/ 	.byte	0x02, 0x4a
	.zero		1
	.zero		1


	//----- nvinfo : EIATTR_EXIT_INSTR_OFFSETS
	.align		4
        /*0058*/ 	.byte	0x04, 0x1c
        /*005a*/ 	.short	(.L_111 - .L_110)


	//   ....[0]....
.L_110:
        /*005c*/ 	.word	0x00000070


	//   ....[1]....
        /*0060*/ 	.word	0x00000130


	//----- nvinfo : EIATTR_CBANK_PARAM_SIZE
	.align		4
.L_111:
        /*0064*/ 	.byte	0x03, 0x19
        /*0066*/ 	.short	0x001c


	//----- nvinfo : EIATTR_PARAM_CBANK
	.align		4
        /*0068*/ 	.byte	0x04, 0x0a
        /*006a*/ 	.short	(.L_113 - .L_112)
	.align		4
.L_112:
        /*006c*/ 	.word	index@(.nv.constant0._Z14vectorSubtractPKfS0_Pfi)
        /*0070*/ 	.short	0x0380
        /*0072*/ 	.short	0x001c


	//----- nvinfo : EIATTR_SW_WAR
	.align		4
.L_113:
        /*0074*/ 	.byte	0x04, 0x36
        /*0076*/ 	.short	(.L_115 - .L_114)
.L_114:
        /*0078*/ 	.word	0x00000008
.L_115:


//--------------------- .nv.callgraph             --------------------------
	.section	.nv.callgraph,"",@"SHT_CUDA_CALLGRAPH"
	.align	4
	.sectionentsize	8
	.align		4
        /*0000*/ 	.word	0x00000000
	.align		4
        /*0004*/ 	.word	0xffffffff
	.align		4
        /*0008*/ 	.word	0x00000000
	.align		4
        /*000c*/ 	.word	0xfffffffe
	.align		4
        /*0010*/ 	.word	0x00000000
	.align		4
        /*0014*/ 	.word	0xfffffffd
	.align		4
        /*0018*/ 	.word	0x00000000
	.align		4
        /*001c*/ 	.word	0xfffffffc


//--------------------- .text._Z19vectorAddGridStridePKfS0_Pfi --------------------------
	.section	.text._Z19vectorAddGridStridePKfS0_Pfi,"ax",@progbits
	.align	128
        .global         _Z19vectorAddGridStridePKfS0_Pfi
        .type           _Z19vectorAddGridStridePKfS0_Pfi,@function
        .size           _Z19vectorAddGridStridePKfS0_Pfi,(.L_x_9 - _Z19vectorAddGridStridePKfS0_Pfi)
        .other          _Z19vectorAddGridStridePKfS0_Pfi,@"STO_CUDA_ENTRY STV_DEFAULT"
_Z19vectorAddGridStridePKfS0_Pfi:
.text._Z19vectorAddGridStridePKfS0_Pfi:
[----:B------:R-:W-:Y:S01]  /*0000*/  LDC R1, c[0x0][0x37c] ;  /* 0x0000df00ff017b82 */ /* 0x000fe20000000800 */
[----:B------:R-:W0:Y:S07]  /*0010*/  S2R R3, SR_TID.X ;  /* 0x0000000000037919 */ /* 0x000e2e0000002100 */
[----:B------:R-:W0:Y:S01]  /*0020*/  S2UR UR4, SR_CTAID.X ;  /* 0x00000000000479c3 */ /* 0x000e220000002500 */
[----:B------:R-:W1:Y:S07]  /*0030*/  LDCU UR6, c[0x0][0x398] ;  /* 0x00007300ff0677ac */ /* 0x000e6e0008000800 */
[----:B------:R-:W0:Y:S01]  /*0040*/  LDC R0, c[0x0][0x360] ;  /* 0x0000d800ff007b82 */ /* 0x000e220000000800 */
[----:B------:R-:W2:Y:S01]  /*0050*/  LDCU UR5, c[0x0][0x370] ;  /* 0x00006e00ff0577ac */ /* 0x000ea20008000800 */
[----:B0-----:R-:W-:-:S02]  /*0060*/  IMAD R3, R0, UR4, R3 ;  /* 0x0000000400037c24 */ /* 0x001fc4000f8e0203 */
[----:B--2---:R-:W-:-:S03]  /*0070*/  IMAD R0, R0, UR5, RZ ;  /* 0x0000000500007c24 */ /* 0x004fc6000f8e02ff */
[----:B-1----:R-:W-:-:S13]  /*0080*/  ISETP.GE.AND P0, PT, R3, UR6, PT ;  /* 0x0000000603007c0c */ /* 0x002fda000bf06270 */
[----:B------:R-:W-:Y:S05]  /*0090*/  @P0 EXIT ;  /* 0x000000000000094d */ /* 0x000fea0003800000 */
[----:B------:R-:W0:Y:S01]  /*00a0*/  I2F.U32.RP R8, R0 ;  /* 0x0000000000087306 */ /* 0x000e220000209000 */
[----:B------:R-:W-:Y:S01]  /*00b0*/  IADD3 R2, PT, PT, R0, R3, RZ ;  /* 0x0000000300027210 */ /* 0x000fe20007ffe0ff */
[----:B------:R-:W1:Y:S01]  /*00c0*/  LDCU.64 UR4, c[0x0][0x358] ;  /* 0x00006b00ff0477ac */ /* 0x000e620008000a00 */
[----:B------:R-:W-:Y:S01]  /*00d0*/  IADD3 R9, PT, PT, RZ, -R0, RZ ;  /* 0x80000000ff097210 */ /* 0x000fe20007ffe0ff */
[----:B------:R-:W-:Y:S01]  /*00e0*/  BSSY.RECONVERGENT B0, `(.L_x_0) ;  /* 0x000002b000007945 */ /* 0x000fe20003800200 */
[C---:B------:R-:W-:Y:S02]  /*00f0*/  ISETP.GE.AND P0, PT, R2.reuse, UR6, PT ;  /* 0x0000000602007c0c */ /* 0x040fe4000bf06270 */
[----:B------:R-:W-:Y:S02]  /*0100*/  VIMNMX R7, PT, PT, R2, UR6, !PT ;  /* 0x0000000602077c48 */ /* 0x000fe4000ffe0100 */
[----:B------:R-:W-:Y:S02]  /*0110*/  SEL R6, RZ, 0x1, P0 ;  /* 0x00000001ff067807 */ /* 0x000fe40000000000 */
[----:B------:R-:W-:-:S02]  /*0120*/  ISETP.NE.U32.AND P2, PT, R0, RZ, PT ;  /* 0x000000ff0000720c */ /* 0x000fc40003f45070 */
[----:B------:R-:W-:Y:S01]  /*0130*/  IADD3 R7, PT, PT, R7, -R2, -R6 ;  /* 0x8000000207077210 */ /* 0x000fe20007ffe806 */
[----:B0-----:R-:W0:Y:S02]  /*0140*/  MUFU.RCP R8, R8 ;  /* 0x0000000800087308 */ /* 0x001e240000001000 */
[----:B0-----:R-:W-:-:S06]  /*0150*/  IADD3 R4, PT, PT, R8, 0xffffffe, RZ ;  /* 0x0ffffffe08047810 */ /* 0x001fcc0007ffe0ff */
[----:B------:R0:W2:Y:S02]  /*0160*/  F2I.FTZ.U32.TRUNC.NTZ R5, R4 ;  /* 0x0000000400057305 */ /* 0x0000a4000021f000 */
[----:B0-----:R-:W-:Y:S02]  /*0170*/  HFMA2 R4, -RZ, RZ, 0, 0 ;  /* 0x00000000ff047431 */ /* 0x001fe400000001ff */
[----:B--2---:R-:W-:-:S04]  /*0180*/  IMAD R9, R9, R5, RZ ;  /* 0x0000000509097224 */ /* 0x004fc800078e02ff */
[----:B------:R-:W-:-:S06]  /*0190*/  IMAD.HI.U32 R8, R5, R9, R4 ;  /* 0x0000000905087227 */ /* 0x000fcc00078e0004 */
[----:B------:R-:W-:-:S05]  /*01a0*/  IMAD.HI.U32 R5, R8, R7, RZ ;  /* 0x0000000708057227 */ /* 0x000fca00078e00ff */
[----:B------:R-:W-:-:S05]  /*01b0*/  IADD3 R2, PT, PT, -R5, RZ, RZ ;  /* 0x000000ff05027210 */ /* 0x000fca0007ffe1ff */
[----:B------:R-:W-:-:S05]  /*01c0*/  IMAD R7, R0, R2, R7 ;  /* 0x0000000200077224 */ /* 0x000fca00078e0207 */
[----:B------:R-:W-:-:S13]  /*01d0*/  ISETP.GE.U32.AND P0, PT, R7, R0, PT ;  /* 0x000000000700720c */ /* 0x000fda0003f06070 */
[----:B------:R-:W-:Y:S02]  /*01e0*/  @P0 IADD3 R7, PT, PT, -R0, R7, RZ ;  /* 0x0000000700070210 */ /* 0x000fe40007ffe1ff */
[----:B------:R-:W-:Y:S02]  /*01f0*/  @P0 IADD3 R5, PT, PT, R5, 0x1, RZ ;  /* 0x0000000105050810 */ /* 0x000fe40007ffe0ff */
[----:B------:R-:W-:-:S13]  /*0200*/  ISETP.GE.U32.AND P1, PT, R7, R0, PT ;  /* 0x000000000700720c */ /* 0x000fda0003f26070 */
[----:B------:R-:W-:Y:S02]  /*0210*/  @P1 IADD3 R5, PT, PT, R5, 0x1, RZ ;  /* 0x0000000105051810 */ /* 0x000fe40007ffe0ff */
[----:B------:R-:W-:-:S04]  /*0220*/  @!P2 LOP3.LUT R5, RZ, R0, RZ, 0x33, !PT ;  /* 0x00000000ff05a212 */ /* 0x000fc800078e33ff */
[----:B------:R-:W-:-:S04]  /*0230*/  IADD3 R2, PT, PT, R6, R5, RZ ;  /* 0x0000000506027210 */ /* 0x000fc80007ffe0ff */
[C---:B------:R-:W-:Y:S02]  /*0240*/  LOP3.LUT R4, R2.reuse, 0x3, RZ, 0xc0, !PT ;  /* 0x0000000302047812 */ /* 0x040fe400078ec0ff */
[----:B------:R-:W-:Y:S02]  /*0250*/  ISETP.GE.U32.AND P1, PT, R2, 0x3, PT ;  /* 0x000000030200780c */ /* 0x000fe40003f26070 */
[----:B------:R-:W-:-:S13]  /*0260*/  ISETP.NE.AND P0, PT, R4, 0x3, PT ;  /* 0x000000030400780c */ /* 0x000fda0003f05270 */
[----:B-1----:R-:W-:Y:S05]  /*0270*/  @!P0 BRA `(.L_x_1) ;  /* 0x0000000000448947 */ /* 0x002fea0003800000 */
[----:B------:R-:W0:Y:S01]  /*0280*/  LDC.64 R4, c[0x0][0x390] ;  /* 0x0000e400ff047b82 */ /* 0x000e220000000a00 */
[----:B------:R-:W-:-:S04]  /*0290*/  IADD3 R2, PT, PT, R2, 0x1, RZ ;  /* 0x0000000102027810 */ /* 0x000fc80007ffe0ff */
[----:B------:R-:W-:-:S03]  /*02a0*/  LOP3.LUT R2, R2, 0x3, RZ, 0xc0, !PT ;  /* 0x0000000302027812 */ /* 0x000fc600078ec0ff */
[----:B------:R-:W1:Y:S01]  /*02b0*/  LDC.64 R6, c[0x0][0x380] ;  /* 0x0000e000ff067b82 */ /* 0x000e620000000a00 */
[----:B------:R-:W-:-:S07]  /*02c0*/  IADD3 R2, PT, PT, -R2, RZ, RZ ;  /* 0x000000ff02027210 */ /* 0x000fce0007ffe1ff */
[----:B------:R-:W2:Y:S02]  /*02d0*/  LDC.64 R8, c[0x0][0x388] ;  /* 0x0000e200ff087b82 */ /* 0x000ea40000000a00 */
.L_x_2:
[----:B--2---:R-:W-:-:S04]  /*02e0*/  IMAD.WIDE R12, R3, 0x4, R8 ;  /* 0x00000004030c7825 */ /* 0x004fc800078e0208 */
[C---:B-1----:R-:W-:Y:S02]  /*02f0*/  IMAD.WIDE R14, R3.reuse, 0x4, R6 ;  /* 0x00000004030e7825 */ /* 0x042fe400078e0206 */
[----:B------:R-:W2:Y:S04]  /*0300*/  LDG.E R13, desc[UR4][R12.64] ;  /* 0x000000040c0d7981 */ /* 0x000ea8000c1e1900 */
[----:B------:R-:W2:Y:S01]  /*0310*/  LDG.E R14, desc[UR4][R14.64] ;  /* 0x000000040e0e7981 */ /* 0x000ea2000c1e1900 */
[----:B0--3--:R-:W-:Y:S01]  /*0320*/  IMAD.WIDE R10, R3, 0x4, R4 ;  /* 0x00000004030a7825 */ /* 0x009fe200078e0204 */
[----:B------:R-:W-:Y:S02]  /*0330*/  IADD3 R2, PT, PT, R2, 0x1, RZ ;  /* 0x0000000102027810 */ /* 0x000fe40007ffe0ff */
[----:B------:R-:W-:-:S02]  /*0340*/  IADD3 R3, PT, PT, R0, R3, RZ ;  /* 0x0000000300037210 */ /* 0x000fc40007ffe0ff */
[----:B------:R-:W-:Y:S01]  /*0350*/  ISETP.NE.AND P0, PT, R2, RZ, PT ;  /* 0x000000ff0200720c */ /* 0x000fe20003f05270 */
[----:B--2---:R-:W-:-:S05]  /*0360*/  FADD R17, R14, R13 ;  /* 0x0000000d0e117221 */ /* 0x004fca0000000000 */
[----:B------:R3:W-:Y:S07]  /*0370*/  STG.E desc[UR4][R10.64], R17 ;  /* 0x000000110a007986 */ /* 0x0007ee000c101904 */
[----:B------:R-:W-:Y:S05]  /*0380*/  @P0 BRA `(.L_x_2) ;  /* 0xfffffffc00d40947 */ /* 0x000fea000383ffff */
.L_x_1:
[----:B------:R-:W-:Y:S05]  /*0390*/  BSYNC.RECONVERGENT B0 ;  /* 0x0000000000007941 */ /* 0x000fea0003800200 */
.L_x_0:
[----:B------:R-:W-:Y:S05]  /*03a0*/  @!P1 EXIT ;  /* 0x000000000000994d */ /* 0x000fea0003800000 */
.L_x_3:
[----:B------:R-:W3:Y:S08]  /*03b0*/  LDC.64 R4, c[0x0][0x380] ;  /* 0x0000e000ff047b82 */ /* 0x000ef00000000a00 */
[----:B------:R-:W0:Y:S01]  /*03c0*/  LDC.64 R6, c[0x0][0x388] ;  /* 0x0000e200ff067b82 */ /* 0x000e220000000a00 */
[----:B---3--:R-:W-:-:S07]  /*03d0*/  IMAD.WIDE R10, R3, 0x4, R4 ;  /* 0x00000004030a7825 */ /* 0x008fce00078e0204 */
[----:B------:R-:W1:Y:S01]  /*03e0*/  LDC.64 R4, c[0x0][0x390] ;  /* 0x0000e400ff047b82 */ /* 0x000e620000000a00 */
[----:B--2---:R-:W2:Y:S01]  /*03f0*/  LDG.E R2, desc[UR4][R10.64] ;  /* 0x000000040a027981 */ /* 0x004ea2000c1e1900 */
[----:B0-----:R-:W-:-:S05]  /*0400*/  IMAD.WIDE R12, R3, 0x4, R6 ;  /* 0x00000004030c7825 */ /* 0x001fca00078e0206 */
[----:B------:R-:W2:Y:S01]  /*0410*/  LDG.E R7, desc[UR4][R12.64] ;  /* 0x000000040c077981 */ /* 0x000ea2000c1e1900 */
[----:B-1----:R-:W-:-:S04]  /*0420*/  IMAD.WIDE R16, R3, 0x4, R4 ;  /* 0x0000000403107825 */ /* 0x002fc800078e0204 */
[----:B------:R-:W-:-:S04]  /*0430*/  IMAD.WIDE R4, R0, 0x4, R10 ;  /* 0x0000000400047825 */ /* 0x000fc800078e020a */
[----:B--2---:R-:W-:Y:S01]  /*0440*/  FADD R19, R2, R7 ;  /* 0x0000000702137221 */ /* 0x004fe20000000000 */
[----:B------:R-:W-:-:S04]  /*0450*/  IMAD.WIDE R6, R0, 0x4, R12 ;  /* 0x0000000400067825 */ /* 0x000fc800078e020c */
[----:B------:R0:W-:Y:S04]  /*0460*/  STG.E desc[UR4][R16.64], R19 ;  /* 0x0000001310007986 */ /* 0x0001e8000c101904 */
[----:B------:R-:W2:Y:S04]  /*0470*/  LDG.E R2, desc[UR4][R4.64] ;  /* 0x0000000404027981 */ /* 0x000ea8000c1e1900 */
[----:B------:R-:W2:Y:S01]  /*0480*/  LDG.E R15, desc[UR4][R6.64] ;  /* 0x00000004060f7981 */ /* 0x000ea2000c1e1900 */
[----:B------:R-:W-:-:S04]  /*0490*/  IMAD.WIDE R8, R0, 0x4, R16 ;  /* 0x0000000400087825 */ /* 0x000fc800078e0210 */
[----:B------:R-:W-:-:S04]  /*04a0*/  IMAD.WIDE R10, R0, 0x4, R4 ;  /* 0x00000004000a7825 */ /* 0x000fc800078e0204 */
[----:B------:R-:W-:-:S04]  /*04b0*/  IMAD.WIDE R12, R0, 0x4, R6 ;  /* 0x00000004000c7825 */ /* 0x000fc800078e0206 */
[----:B--2---:R-:W-:-:S05]  /*04c0*/  FADD R21, R2, R15 ;  /* 0x0000000f02157221 */ /* 0x004fca0000000000 */
        /* <DEDUP_REMOVED lines=8> */
[----:B------:R-:W1:Y:S04]  /*0550*/  LDG.E R4, desc[UR4][R4.64] ;  /* 0x0000000404047981 */ /* 0x000e68000c1e1900 */
[----:B------:R-:W1:Y:S01]  /*0560*/  LDG.E R7, desc[UR4][R6.64] ;  /* 0x0000000406077981 */ /* 0x000e62000c1e1900 */
[C---:B0-----:R-:W-:Y:S01]  /*0570*/  IMAD.WIDE R16, R0.reuse, 0x4, R14 ;  /* 0x0000000400107825 */ /* 0x041fe200078e020e */
[----:B------:R-:W-:-:S04]  /*0580*/  LEA R3, R0, R3, 0x2 ;  /* 0x0000000300037211 */ /* 0x000fc800078e10ff */
[----:B------:R-:W-:Y:S01]  /*0590*/  ISETP.GE.AND P0, PT, R3, UR6, PT ;  /* 0x0000000603007c0c */ /* 0x000fe2000bf06270 */
[----:B-1----:R-:W-:-:S05]  /*05a0*/  FADD R9, R4, R7 ;  /* 0x0000000704097221 */ /* 0x002fca0000000000 */
[----:B------:R2:W-:Y:S07]  /*05b0*/  STG.E desc[UR4][R16.64], R9 ;  /* 0x0000000910007986 */ /* 0x0005ee000c101904 */
[----:B------:R-:W-:Y:S05]  /*05c0*/  @!P0 BRA `(.L_x_3) ;  /* 0xfffffffc00788947 */ /* 0x000fea000383ffff */
[----:B------:R-:W-:Y:S05]  /*05d0*/  EXIT ;  /* 0x000000000000794d */ /* 0x000fea0003800000 */
.L_x_4:
[----:B------:R-:W-:-:S00]  /*05e0*/  BRA `(.L_x_4) ;  /* 0xfffffffc00fc7947 */ /* 0x000fc0000383ffff */
[----:B------:R-:W-:-:S00]  /*05f0*/  NOP ;  /* 0x0000000000007918 */ /* 0x000fc00000000000 */
        /* <DEDUP_REMOVED lines=8> */
.L_x_9:


//--------------------- .text._Z5saxpyPKfS0_Pfiff --------------------------
	.section	.text._Z5saxpyPKfS0_Pfiff,"ax",@progbits
	.align	128
        .global         _Z5saxpyPKfS0_Pfiff
        .type           _Z5saxpyPKfS0_Pfiff,@function
        .size           _Z5saxpyPKfS0_Pfiff,(.L_x_10 - _Z5saxpyPKfS0_Pfiff)
        .other          _Z5saxpyPKfS0_Pfiff,@"STO_CUDA_ENTRY STV_DEFAULT"
_Z5saxpyPKfS0_Pfiff:
.text._Z5saxpyPKfS0_Pfiff:
[----:B------:R-:W-:Y:S01]  /*0000*/  LDC R1, c[0x0][0x37c] ;  /* 0x0000df00ff017b82 */ /* 0x000fe20000000800 */
[----:B------:R-:W0:Y:S07]  /*0010*/  S2R R0, SR_TID.X ;  /* 0x0000000000007919 */ /* 0x000e2e0000002100 */
[----:B------:R-:W0:Y:S01]  /*0020*/  S2UR UR4, SR_CTAID.X ;  /* 0x00000000000479c3 */ /* 0x000e220000002500 */
[----:B------:R-:W1:Y:S07]  /*0030*/  LDCU UR5, c[0x0][0x398] ;  /* 0x00007300ff0577ac */ /* 0x000e6e0008000800 */
[----:B------:R-:W0:Y:S02]  /*0040*/  LDC R9, c[0x0][0x360] ;  /* 0x0000d800ff097b82 */ /* 0x000e240000000800 */
[----:B0-----:R-:W-:-:S05]  /*0050*/  IMAD R9, R9, UR4, R0 ;  /* 0x0000000409097c24 */ /* 0x001fca000f8e0200 */
[----:B-1----:R-:W-:-:S13]  /*0060*/  ISETP.GE.AND P0, PT, R9, UR5, PT ;  /* 0x0000000509007c0c */ /* 0x002fda000bf06270 */
[----:B------:R-:W-:Y:S05]  /*0070*/  @P0 EXIT ;  /* 0x000000000000094d */ /* 0x000fea0003800000 */
[----:B------:R-:W0:Y:S01]  /*0080*/  LDC.64 R4, c[0x0][0x388] ;  /* 0x0000e200ff047b82 */ /* 0x000e220000000a00 */
[----:B------:R-:W1:Y:S01]  /*0090*/  LDCU.64 UR4, c[0x0][0x358] ;  /* 0x00006b00ff0477ac */ /* 0x000e620008000a00 */
[----:B------:R-:W2:Y:S06]  /*00a0*/  LDCU UR6, c[0x0][0x3a0] ;  /* 0x00007400ff0677ac */ /* 0x000eac0008000800 */
[----:B------:R-:W3:Y:S01]  /*00b0*/  LDC.64 R2, c[0x0][0x380] ;  /* 0x0000e000ff027b82 */ /* 0x000ee20000000a00 */
[----:B------:R-:W4:Y:S07]  /*00c0*/  LDCU UR7, c[0x0][0x39c] ;  /* 0x00007380ff0777ac */ /* 0x000f2e0008000800 */
[----:B------:R-:W5:Y:S01]  /*00d0*/  LDC.64 R6, c[0x0][0x390] ;  /* 0x0000e400ff067b82 */ /* 0x000f620000000a00 */
[----:B0-----:R-:W-:-:S06]  /*00e0*/  IMAD.WIDE R4, R9, 0x4, R4 ;  /* 0x0000000409047825 */ /* 0x001fcc00078e0204 */
[----:B-1----:R-:W2:Y:S01]  /*00f0*/  LDG.E R4, desc[UR4][R4.64] ;  /* 0x0000000404047981 */ /* 0x002ea2000c1e1900 */
[----:B---3--:R-:W-:-:S06]  /*0100*/  IMAD.WIDE R2, R9, 0x4, R2 ;  /* 0x0000000409027825 */ /* 0x008fcc00078e0202 */
[----:B------:R-:W4:Y:S01]  /*0110*/  LDG.E R2, desc[UR4][R2.64] ;  /* 0x0000000402027981 */ /* 0x000f22000c1e1900 */
[----:B-----5:R-:W-:-:S04]  /*0120*/  IMAD.WIDE R6, R9, 0x4, R6 ;  /* 0x0000000409067825 */ /* 0x020fc800078e0206 */
[----:B--2---:R-:W-:-:S04]  /*0130*/  FMUL R11, R4, UR6 ;  /* 0x00000006040b7c20 */ /* 0x004fc80008400000 */
[----:B----4-:R-:W-:-:S05]  /*0140*/  FFMA R11, R2, UR7, R11 ;  /* 0x00000007020b7c23 */ /* 0x010fca000800000b */
[----:B------:R-:W-:Y:S01]  /*0150*/  STG.E desc[UR4][R6.64], R11 ;  /* 0x0000000b06007986 */ /* 0x000fe2000c101904 */
[----:B------:R-:W-:Y:S05]  /*0160*/  EXIT ;  /* 0x000000000000794d */ /* 0x000fea0003800000 */
.L_x_5:
        /* <DEDUP_REMOVED lines=9> */
.L_x_10:


//--------------------- .text._Z11vectorScalePKfPfif --------------------------
	.section	.text._Z11vectorScalePKfPfif,"ax",@progbits
	.align	128
        .global         _Z11vectorScalePKfPfif
        .type           _Z11vectorScalePKfPfif,@function
        .size           _Z11vectorScalePKfPfif,(.L_x_11 - _Z11vectorScalePKfPfif)
        .other          _Z11vectorScalePKfPfif,@"STO_CUDA_ENTRY STV_DEFAULT"
_Z11vectorScalePKfPfif:
.text._Z11vectorScalePKfPfif:
        /* <DEDUP_REMOVED lines=12> */
[----:B0-----:R-:W-:-:S06]  /*00c0*/  IMAD.WIDE R2, R7, 0x4, R2 ;  /* 0x0000000407027825 */ /* 0x001fcc00078e0202 */
[----:B-1----:R-:W2:Y:S01]  /*00d0*/  LDG.E R2, desc[UR4][R2.64] ;  /* 0x0000000402027981 */ /* 0x002ea2000c1e1900 */
[----:B---3--:R-:W-:-:S04]  /*00e0*/  IMAD.WIDE R4, R7, 0x4, R4 ;  /* 0x0000000407047825 */ /* 0x008fc800078e0204 */
[----:B--2---:R-:W-:-:S05]  /*00f0*/  FMUL R7, R2, UR6 ;  /* 0x0000000602077c20 */ /* 0x004fca0008400000 */
[----:B------:R-:W-:Y:S01]  /*0100*/  STG.E desc[UR4][R4.64], R7 ;  /* 0x0000000704007986 */ /* 0x000fe2000c101904 */
[----:B------:R-:W-:Y:S05]  /*0110*/  EXIT ;  /* 0x000000000000794d */ /* 0x000fea0003800000 */
.L_x_6:
        /* <DEDUP_REMOVED lines=14> */
.L_x_11:


//--------------------- .text._Z14vectorMultiplyPKfS0_Pfi --------------------------
	.section	.text._Z14vectorMultiplyPKfS0_Pfi,"ax",@progbits
	.align	128
        .global         _Z14vectorMultiplyPKfS0_Pfi
        .type           _Z14vectorMultiplyPKfS0_Pfi,@function
        .size           _Z14vectorMultiplyPKfS0_Pfi,(.L_x_12 - _Z14vectorMultiplyPKfS0_Pfi)
        .other          _Z14vectorMultiplyPKfS0_Pfi,@"STO_CUDA_ENTRY STV_DEFAULT"
_Z14vectorMultiplyPKfS0_Pfi:
.text._Z14vectorMultiplyPKfS0_Pfi:
        /* <DEDUP_REMOVED lines=9> */
[----:B------:R-:W1:Y:S07]  /*0090*/  LDCU.64 UR4, c[0x0][0x358] ;  /* 0x00006b00ff0477ac */ /* 0x000e6e0008000a00 */
[----:B------:R-:W2:Y:S08]  /*00a0*/  LDC.64 R4, c[0x0][0x388] ;  /* 0x0000e200ff047b82 */ /* 0x000eb00000000a00 */
[----:B------:R-:W3:Y:S01]  /*00b0*/  LDC.64 R6, c[0x0][0x390] ;  /* 0x0000e400ff067b82 */ /* 0x000ee20000000a00 */
[----:B0-----:R-:W-:-:S06]  /*00c0*/  IMAD.WIDE R2, R9, 0x4, R2 ;  /* 0x0000000409027825 */ /* 0x001fcc00078e0202 */
[----:B-1----:R-:W4:Y:S01]  /*00d0*/  LDG.E R2, desc[UR4][R2.64] ;  /* 0x0000000402027981 */ /* 0x002f22000c1e1900 */
[----:B--2---:R-:W-:-:S06]  /*00e0*/  IMAD.WIDE R4, R9, 0x4, R4 ;  /* 0x0000000409047825 */ /* 0x004fcc00078e0204 */
[----:B------:R-:W4:Y:S01]  /*00f0*/  LDG.E R5, desc[UR4][R4.64] ;  /* 0x0000000404057981 */ /* 0x000f22000c1e1900 */
[----:B---3--:R-:W-:-:S04]  /*0100*/  IMAD.WIDE R6, R9, 0x4, R6 ;  /* 0x0000000409067825 */ /* 0x008fc800078e0206 */
[----:B----4-:R-:W-:-:S05]  /*0110*/  FMUL R9, R2, R5 ;  /* 0x0000000502097220 */ /* 0x010fca0000400000 */
[----:B------:R-:W-:Y:S01]  /*0120*/  STG.E desc[UR4][R6.64], R9 ;  /* 0x0000000906007986 */ /* 0x000fe2000c101904 */
[----:B------:R-:W-:Y:S05]  /*0130*/  EXIT ;  /* 0x000000000000794d */ /* 0x000fea0003800000 */
.L_x_7:
        /* <DEDUP_REMOVED lines=12> */
.L_x_12:


//--------------------- .text._Z14vectorSubtractPKfS0_Pfi --------------------------
	.section	.text._Z14vectorSubtractPKfS0_Pfi,"ax",@progbits
	.align	128
        .global         _Z14vectorSubtractPKfS0_Pfi
        .type           _Z14vectorSubtractPKfS0_Pfi,@function
        .size           _Z14vectorSubtractPKfS0_Pfi,(.L_x_13 - _Z14vectorSubtractPKfS0_Pfi)
        .other          _Z14vectorSubtractPKfS0_Pfi,@"STO_CUDA_ENTRY STV_DEFAULT"
_Z14vectorSubtractPKfS0_Pfi:
.text._Z14vectorSubtractPKfS0_Pfi:
        /* <DEDUP_REMOVED lines=17> */
[----:B----4-:R-:W-:-:S05]  /*0110*/  FADD R9, R2, -R5 ;  /* 0x8000000502097221 */ /* 0x010fca0000000000 */
[----:B------:R-:W-:Y:S01]  /*0120*/  STG.E desc[UR4][R6.64], R9 ;  /* 0x0000000906007986 */ /* 0x000fe2000c101904 */
[----:B------:R-:W-:Y:S05]  /*0130*/  EXIT ;  /* 0x000000000000794d */ /* 0x000fea0003800000 */
.L_x_8:
        /* <DEDUP_REMOVED lines=12> */
.L_x_13:


//--------------------- .nv.shared.reserved.0     --------------------------
	.section	.nv.shared.reserved.0,"aw",@nobits
	.weak		__nv_reservedSMEM_offset_0_alias
	.size		__nv_reservedSMEM_offset_0_alias, 0, 64
	.other		__nv_reservedSMEM_offset_0_alias,@"STO_CUDA_RESERVED_SHARED STV_DEFAULT"
__nv_reservedSMEM_offset_0_alias:
	.zero		0
	.zero		64


//--------------------- .nv.constant0._Z19vectorAddGridStridePKfS0_Pfi --------------------------
	.section	.nv.constant0._Z19vectorAddGridStridePKfS0_Pfi,"a",@progbits
	.sectionflags	@""
	.align	4
.nv.constant0._Z19vectorAddGridStridePKfS0_Pfi:
	.zero		924


//--------------------- .nv.constant0._Z5saxpyPKfS0_Pfiff --------------------------
	.section	.nv.constant0._Z5saxpyPKfS0_Pfiff,"a",@progbits
	.sectionflags	@""
	.align	4
.nv.constant0._Z5saxpyPKfS0_Pfiff:
	.zero		932


//--------------------- .nv.constant0._Z11vectorScalePKfPfif --------------------------
	.section	.nv.constant0._Z11vectorScalePKfPfif,"a",@progbits
	.sectionflags	@""
	.align	4
.nv.constant0._Z11vectorScalePKfPfif:
	.zero		920


//--------------------- .nv.constant0._Z14vectorMultiplyPKfS0_Pfi --------------------------
	.section	.nv.constant0._Z14vectorMultiplyPKfS0_Pfi,"a",@progbits
	.sectionflags	@""
	.align	4
.nv.constant0._Z14vectorMultiplyPKfS0_Pfi:
	.zero		924


//--------------------- .nv.constant0._Z14vectorSubtractPKfS0_Pfi --------------------------
	.section	.nv.constant0._Z14vectorSubtractPKfS0_Pfi,"a",@progbits
	.sectionflags	@""
	.align	4
.nv.constant0._Z14vectorSubtractPKfS0_Pfi:
	.zero		924


//--------------------- SYMBOLS --------------------------

	.type		.nv.reservedSmem.offset0,@object
	.size		.nv.reservedSmem.offset0,0x4
